//
// Generated by NVIDIA NVVM Compiler
//
// Compiler Build ID: CL-36424714
// Cuda compilation tools, release 13.0, V13.0.88
// Based on NVVM 20.0.0
//

.version 9.0
.target sm_100
.address_size 64

	// .globl	_Z22densidad_suma_doble_ifPfS_i

.visible .entry _Z22densidad_suma_doble_ifPfS_i(
	.param .u64 .ptr .align 1 _Z22densidad_suma_doble_ifPfS_i_param_0,
	.param .u64 .ptr .align 1 _Z22densidad_suma_doble_ifPfS_i_param_1,
	.param .u32 _Z22densidad_suma_doble_ifPfS_i_param_2
)
{
	.reg .pred 	%p<4>;
	.reg .b32 	%r<11>;
	.reg .b32 	%f<4>;
	.reg .b64 	%rd<9>;

	ld.param.u64 	%rd1, [_Z22densidad_suma_doble_ifPfS_i_param_0];
	ld.param.u64 	%rd2, [_Z22densidad_suma_doble_ifPfS_i_param_1];
	ld.param.u32 	%r3, [_Z22densidad_suma_doble_ifPfS_i_param_2];
	mov.u32 	%r4, %tid.x;
	mov.u32 	%r5, %ctaid.x;
	mov.u32 	%r6, %ntid.x;
	mad.lo.s32 	%r1, %r5, %r6, %r4;
	mov.u32 	%r7, %tid.y;
	mov.u32 	%r8, %ctaid.y;
	mov.u32 	%r9, %ntid.y;
	mad.lo.s32 	%r2, %r8, %r9, %r7;
	setp.ge.s32 	%p1, %r1, %r3;
	setp.gt.u32 	%p2, %r2, 8;
	or.pred  	%p3, %p2, %p1;
	@%p3 bra 	$L__BB0_2;
	cvta.to.global.u64 	%rd3, %rd1;
	cvta.to.global.u64 	%rd4, %rd2;
	mad.lo.s32 	%r10, %r1, 9, %r2;
	mul.wide.s32 	%rd5, %r10, 4;
	add.s64 	%rd6, %rd3, %rd5;
	ld.global.f32 	%f1, [%rd6];
	mul.wide.s32 	%rd7, %r1, 4;
	add.s64 	%rd8, %rd4, %rd7;
	ld.global.f32 	%f2, [%rd8];
	add.f32 	%f3, %f1, %f2;
	st.global.f32 	[%rd8], %f3;
$L__BB0_2:
	ret;

}


// ===== COMPILED SASS (sm_100) =====

	.target	sm_100

	.elftype	@"ET_EXEC"


//--------------------- .note.nv.tkinfo           --------------------------
	.section	.note.nv.tkinfo,"",@"SHT_NOTE"
	.sectionflags	@"SHF_NOTE_NV_TKINFO"
	.tkinfo
        /*0018*/ 	.word	0x00000002
        /*0030*/ 	.string	""
        /*0030*/ 	.string	"ptxas"
        /*0030*/ 	.string	"Cuda compilation tools, release 13.0, V13.0.88"
        /*0030*/ 	.string	"Build cuda_13.0.r13.0/compiler.36424714_0"
        /*0030*/ 	.string	"-arch sm_100 -m 64 "



//--------------------- .note.nv.cuinfo           --------------------------
	.section	.note.nv.cuinfo,"",@"SHT_NOTE"
	.sectionflags	@"SHF_NOTE_NV_CUINFO"
        /*0018*/ 	.short	0x0002
        /*001a*/ 	.short	0x0064
        /*001c*/ 	.short	0x0082
	.zero		2


//--------------------- .nv.info                  --------------------------
	.section	.nv.info,"",@"SHT_CUDA_INFO"
	.align	4


	//----- nvinfo : EIATTR_REGCOUNT
	.align		4
        /*0000*/ 	.byte	0x04, 0x2f
        /*0002*/ 	.short	(.L_1 - .L_0)
	.align		4
.L_0:
        /*0004*/ 	.word	index@(_Z22densidad_suma_doble_ifPfS_i)
        /*0008*/ 	.word	0x0000000c


	//----- nvinfo : EIATTR_FRAME_SIZE
	.align		4
.L_1:
        /*000c*/ 	.byte	0x04, 0x11
        /*000e*/ 	.short	(.L_3 - .L_2)
	.align		4
.L_2:
        /*0010*/ 	.word	index@(_Z22densidad_suma_doble_ifPfS_i)
        /*0014*/ 	.word	0x00000000


	//----- nvinfo : EIATTR_MIN_STACK_SIZE
	.align		4
.L_3:
        /*0018*/ 	.byte	0x04, 0x12
        /*001a*/ 	.short	(.L_5 - .L_4)
	.align		4
.L_4:
        /*001c*/ 	.word	index@(_Z22densidad_suma_doble_ifPfS_i)
        /*0020*/ 	.word	0x00000000
.L_5:


//--------------------- .nv.compat                --------------------------
	.section	.nv.compat,"",@"SHT_CUDA_COMPAT_INFO"
	.align	4
        /*0000*/ 	.byte	0x02, 0x09, 0x00, 0x00, 0x02, 0x02, 0x01, 0x00, 0x02, 0x05, 0x05, 0x00, 0x03, 0x07, 0x01, 0x01
        /*0010*/ 	.byte	0x02, 0x03, 0x00, 0x00, 0x02, 0x06, 0x01, 0x00, 0x04, 0x0b, 0x08, 0x00, 0x09, 0x00, 0x00, 0x00
        /*0020*/ 	.byte	0x00, 0x00, 0x00, 0x00


//--------------------- .nv.info._Z22densidad_suma_doble_ifPfS_i --------------------------
	.section	.nv.info._Z22densidad_suma_doble_ifPfS_i,"",@"SHT_CUDA_INFO"
	.sectionflags	@""
	.align	4


	//----- nvinfo : EIATTR_CUDA_API_VERSION
	.align		4
        /*0000*/ 	.byte	0x04, 0x37
        /*0002*/ 	.short	(.L_7 - .L_6)
.L_6:
        /*0004*/ 	.word	0x00000082


	//----- nvinfo : EIATTR_KPARAM_INFO
	.align		4
.L_7:
        /*0008*/ 	.byte	0x04, 0x17
        /*000a*/ 	.short	(.L_9 - .L_8)
.L_8:
        /*000c*/ 	.word	0x00000000
        /*0010*/ 	.short	0x0002
        /*0012*/ 	.short	0x0010
        /*0014*/ 	.byte	0x00, 0xf0, 0x11, 0x00


	//----- nvinfo : EIATTR_KPARAM_INFO
	.align		4
.L_9:
        /*0018*/ 	.byte	0x04, 0x17
        /*001a*/ 	.short	(.L_11 - .L_10)
.L_10:
        /*001c*/ 	.word	0x00000000
        /*0020*/ 	.short	0x0001
        /*0022*/ 	.short	0x0008
        /*0024*/ 	.byte	0x00, 0xf5, 0x21, 0x00


	//----- nvinfo : EIATTR_KPARAM_INFO
	.align		4
.L_11:
        /*0028*/ 	.byte	0x04, 0x17
        /*002a*/ 	.short	(.L_13 - .L_12)
.L_12:
        /*002c*/ 	.word	0x00000000
        /*0030*/ 	.short	0x0000
        /*0032*/ 	.short	0x0000
        /*0034*/ 	.byte	0x00, 0xf5, 0x21, 0x00


	//----- nvinfo : EIATTR_SPARSE_MMA_MASK
	.align		4
.L_13:
        /*0038*/ 	.byte	0x03, 0x50
        /*003a*/ 	.short	0x0000


	//----- nvinfo : EIATTR_MAXREG_COUNT
	.align		4
        /*003c*/ 	.byte	0x03, 0x1b
        /*003e*/ 	.short	0x00ff


	//----- nvinfo : EIATTR_MERCURY_ISA_VERSION
	.align		4
        /*0040*/ 	.byte	0x03, 0x5f
        /*0042*/ 	.short	0x0101


	//----- nvinfo : EIATTR_VRC_CTA_INIT_COUNT
	.align		4
        /*0044*/ 	.byte	0x02, 0x4a
	.zero		1
	.zero		1


	//----- nvinfo : EIATTR_EXIT_INSTR_OFFSETS
	.align		4
        /*0048*/ 	.byte	0x04, 0x1c
        /*004a*/ 	.short	(.L_15 - .L_14)


	//   ....[0]....
.L_14:
        /*004c*/ 	.word	0x000000c0


	//   ....[1]....
        /*0050*/ 	.word	0x00000170


	//----- nvinfo : EIATTR_CBANK_PARAM_SIZE
	.align		4
.L_15:
        /*0054*/ 	.byte	0x03, 0x19
        /*0056*/ 	.short	0x0014


	//----- nvinfo : EIATTR_PARAM_CBANK
	.align		4
        /*0058*/ 	.byte	0x04, 0x0a
        /*005a*/ 	.short	(.L_17 - .L_16)
	.align		4
.L_16:
        /*005c*/ 	.word	index@(.nv.constant0._Z22densidad_suma_doble_ifPfS_i)
        /*0060*/ 	.short	0x0380
        /*0062*/ 	.short	0x0014


	//----- nvinfo : EIATTR_SW_WAR
	.align		4
.L_17:
        /*0064*/ 	.byte	0x04, 0x36
        /*0066*/ 	.short	(.L_19 - .L_18)
.L_18:
        /*0068*/ 	.word	0x00000008
.L_19:


//--------------------- .nv.callgraph             --------------------------
	.section	.nv.callgraph,"",@"SHT_CUDA_CALLGRAPH"
	.align	4
	.sectionentsize	8
	.align		4
        /*0000*/ 	.word	0x00000000
	.align		4
        /*0004*/ 	.word	0xffffffff
	.align		4
        /*0008*/ 	.word	0x00000000
	.align		4
        /*000c*/ 	.word	0xfffffffe
	.align		4
        /*0010*/ 	.word	0x00000000
	.align		4
        /*0014*/ 	.word	0xfffffffd
	.align		4
        /*0018*/ 	.word	0x00000000
	.align		4
        /*001c*/ 	.word	0xfffffffc


//--------------------- .text._Z22densidad_suma_doble_ifPfS_i --------------------------
	.section	.text._Z22densidad_suma_doble_ifPfS_i,"ax",@progbits
	.align	128
        .global         _Z22densidad_suma_doble_ifPfS_i
        .type           _Z22densidad_suma_doble_ifPfS_i,@function
        .size           _Z22densidad_suma_doble_ifPfS_i,(.L_x_1 - _Z22densidad_suma_doble_ifPfS_i)
        .other          _Z22densidad_suma_doble_ifPfS_i,@"STO_CUDA_ENTRY STV_DEFAULT"
_Z22densidad_suma_doble_ifPfS_i:
.text._Z22densidad_suma_doble_ifPfS_i:
[----:B------:R-:W-:Y:S01]  /*0000*/  LDC R1, c[0x0][0x37c] ;  /* 0x0000df00ff017b82 */ /* 0x000fe20000000800 */
[----:B------:R-:W0:Y:S07]  /*0010*/  S2R R7, SR_TID.X ;  /* 0x0000000000077919 */ /* 0x000e2e0000002100 */
[----:B------:R-:W0:Y:S01]  /*0020*/  S2UR UR4, SR_CTAID.X ;  /* 0x00000000000479c3 */ /* 0x000e220000002500 */
[----:B------:R-:W1:Y:S01]  /*0030*/  LDCU UR6, c[0x0][0x390] ;  /* 0x00007200ff0677ac */ /* 0x000e620008000800 */
[----:B------:R-:W2:Y:S06]  /*0040*/  S2R R2, SR_TID.Y ;  /* 0x0000000000027919 */ /* 0x000eac0000002200 */
[----:B------:R-:W0:Y:S08]  /*0050*/  LDC R0, c[0x0][0x360] ;  /* 0x0000d800ff007b82 */ /* 0x000e300000000800 */
[----:B------:R-:W2:Y:S08]  /*0060*/  S2UR UR5, SR_CTAID.Y ;  /* 0x00000000000579c3 */ /* 0x000eb00000002600 */
[----:B------:R-:W2:Y:S01]  /*0070*/  LDC R3, c[0x0][0x364] ;  /* 0x0000d900ff037b82 */ /* 0x000ea20000000800 */
[----:B0-----:R-:W-:-:S05]  /*0080*/  IMAD R7, R0, UR4, R7 ;  /* 0x0000000400077c24 */ /* 0x001fca000f8e0207 */
[----:B-1----:R-:W-:Y:S01]  /*0090*/  ISETP.GE.AND P0, PT, R7, UR6, PT ;  /* 0x0000000607007c0c */ /* 0x002fe2000bf06270 */
[----:B--2---:R-:W-:-:S05]  /*00a0*/  IMAD R0, R3, UR5, R2 ;  /* 0x0000000503007c24 */ /* 0x004fca000f8e0202 */
[----:B------:R-:W-:-:S13]  /*00b0*/  ISETP.GT.U32.OR P0, PT, R0, 0x8, P0 ;  /* 0x000000080000780c */ /* 0x000fda0000704470 */
[----:B------:R-:W-:Y:S05]  /*00c0*/  @P0 EXIT ;  /* 0x000000000000094d */ /* 0x000fea0003800000 */
[----:B------:R-:W0:Y:S01]  /*00d0*/  LDC.64 R2, c[0x0][0x380] ;  /* 0x0000e000ff027b82 */ /* 0x000e220000000a00 */
[----:B------:R-:W1:Y:S01]  /*00e0*/  LDCU.64 UR4, c[0x0][0x358] ;  /* 0x00006b00ff0477ac */ /* 0x000e620008000a00 */
[----:B------:R-:W-:-:S06]  /*00f0*/  IMAD R9, R7, 0x9, R0 ;  /* 0x0000000907097824 */ /* 0x000fcc00078e0200 */
[----:B------:R-:W2:Y:S01]  /*0100*/  LDC.64 R4, c[0x0][0x388] ;  /* 0x0000e200ff047b82 */ /* 0x000ea20000000a00 */
[----:B0-----:R-:W-:-:S06]  /*0110*/  IMAD.WIDE R2, R9, 0x4, R2 ;  /* 0x0000000409027825 */ /* 0x001fcc00078e0202 */
[----:B-1----:R-:W3:Y:S01]  /*0120*/  LDG.E R2, desc[UR4][R2.64] ;  /* 0x0000000402027981 */ /* 0x002ee2000c1e1900 */
[----:B--2---:R-:W-:-:S05]  /*0130*/  IMAD.WIDE R4, R7, 0x4, R4 ;  /* 0x0000000407047825 */ /* 0x004fca00078e0204 */
[----:B------:R-:W3:Y:S02]  /*0140*/  LDG.E R7, desc[UR4][R4.64] ;  /* 0x0000000404077981 */ /* 0x000ee4000c1e1900 */
[----:B---3--:R-:W-:-:S05]  /*0150*/  FADD R7, R2, R7 ;  /* 0x0000000702077221 */ /* 0x008fca0000000000 */
[----:B------:R-:W-:Y:S01]  /*0160*/  STG.E desc[UR4][R4.64], R7 ;  /* 0x0000000704007986 */ /* 0x000fe2000c101904 */
[----:B------:R-:W-:Y:S05]  /*0170*/  EXIT ;  /* 0x000000000000794d */ /* 0x000fea0003800000 */
.L_x_0:
[----:B------:R-:W-:-:S00]  /*0180*/  BRA `(.L_x_0) ;  /* 0xfffffffc00fc7947 */ /* 0x000fc0000383ffff */
[----:B------:R-:W-:-:S00]  /*0190*/  NOP ;  /* 0x0000000000007918 */ /* 0x000fc00000000000 */
        /* <DEDUP_REMOVED lines=14> */
.L_x_1:


//--------------------- .nv.shared.reserved.0     --------------------------
	.section	.nv.shared.reserved.0,"aw",@nobits
	.weak		__nv_reservedSMEM_offset_0_alias
	.size		__nv_reservedSMEM_offset_0_alias, 0, 64
	.other		__nv_reservedSMEM_offset_0_alias,@"STO_CUDA_RESERVED_SHARED STV_DEFAULT"
__nv_reservedSMEM_offset_0_alias:
	.zero		0
	.zero		64


//--------------------- .nv.constant0._Z22densidad_suma_doble_ifPfS_i --------------------------
	.section	.nv.constant0._Z22densidad_suma_doble_ifPfS_i,"a",@progbits
	.sectionflags	@""
	.align	4
.nv.constant0._Z22densidad_suma_doble_ifPfS_i:
	.zero		916


//--------------------- SYMBOLS --------------------------

	.type		.nv.reservedSmem.offset0,@object
	.size		.nv.reservedSmem.offset0,0x4
